	.headerflags	@"EF_CUDA_TEXMODE_UNIFIED EF_CUDA_64BIT_ADDRESS EF_CUDA_ACCELERATORS EF_CUDA_SM90 EF_CUDA_VIRTUAL_SM(EF_CUDA_SM90)"
	.elftype	@"ET_EXEC"


//--------------------- .nv.info                  --------------------------
	.section	.nv.info,"",@"SHT_CUDA_INFO"
	.align	4


	//----- nvinfo : EIATTR_REGCOUNT
	.align		4
        /*0000*/ 	.byte	0x04, 0x2f
        /*0002*/ 	.short	(.L_3 - .L_2)
	.align		4
.L_2:
        /*0004*/ 	.word	index@(triton_poi_fused__native_batch_norm_legit_no_training_max_pool2d_with_indices_relu_12)
        /*0008*/ 	.word	0x00000014


	//----- nvinfo : EIATTR_MIN_STACK_SIZE
	.align		4
.L_3:
        /*000c*/ 	.byte	0x04, 0x12
        /*000e*/ 	.short	(.L_5 - .L_4)
	.align		4
.L_4:
        /*0010*/ 	.word	index@(triton_poi_fused__native_batch_norm_legit_no_training_max_pool2d_with_indices_relu_12)
        /*0014*/ 	.word	0x00000000


	//----- nvinfo : EIATTR_FRAME_SIZE
	.align		4
.L_5:
        /*0018*/ 	.byte	0x04, 0x11
        /*001a*/ 	.short	(.L_7 - .L_6)
	.align		4
.L_6:
        /*001c*/ 	.word	index@(triton_poi_fused__native_batch_norm_legit_no_training_max_pool2d_with_indices_relu_12)
        /*0020*/ 	.word	0x00000000


	//----- nvinfo : EIATTR_MIN_STACK_SIZE
	.align		4
.L_7:
        /*0024*/ 	.byte	0x04, 0x12
        /*0026*/ 	.short	(.L_9 - .L_8)
	.align		4
.L_8:
        /*0028*/ 	.word	index@(triton_poi_fused__native_batch_norm_legit_no_training_max_pool2d_with_indices_relu_12)
        /*002c*/ 	.word	0x00000000
.L_9:


//--------------------- .nv.info.triton_poi_fused__native_batch_norm_legit_no_training_max_pool2d_with_indices_relu_12 --------------------------
	.section	.nv.info.triton_poi_fused__native_batch_norm_legit_no_training_max_pool2d_with_indices_relu_12,"",@"SHT_CUDA_INFO"
	.sectionflags	@""
	.align	4


	//----- nvinfo : EIATTR_CUDA_API_VERSION
	.align		4
        /*0000*/ 	.byte	0x04, 0x37
        /*0002*/ 	.short	(.L_11 - .L_10)
.L_10:
        /*0004*/ 	.word	0x0000007c


	//----- nvinfo : EIATTR_KPARAM_INFO
	.align		4
.L_11:
        /*0008*/ 	.byte	0x04, 0x17
        /*000a*/ 	.short	(.L_13 - .L_12)
.L_12:
        /*000c*/ 	.word	0x00000000
        /*0010*/ 	.short	0x0007
        /*0012*/ 	.short	0x0038
        /*0014*/ 	.byte	0x00, 0xf0, 0x11, 0x00


	//----- nvinfo : EIATTR_KPARAM_INFO
	.align		4
.L_13:
        /*0018*/ 	.byte	0x04, 0x17
        /*001a*/ 	.short	(.L_15 - .L_14)
.L_14:
        /*001c*/ 	.word	0x00000000
        /*0020*/ 	.short	0x0006
        /*0022*/ 	.short	0x0030
        /*0024*/ 	.byte	0x00, 0xf4, 0x21, 0x00


	//----- nvinfo : EIATTR_KPARAM_INFO
	.align		4
.L_15:
        /*0028*/ 	.byte	0x04, 0x17
        /*002a*/ 	.short	(.L_17 - .L_16)
.L_16:
        /*002c*/ 	.word	0x00000000
        /*0030*/ 	.short	0x0005
        /*0032*/ 	.short	0x0028
        /*0034*/ 	.byte	0x00, 0xf4, 0x21, 0x00


	//----- nvinfo : EIATTR_KPARAM_INFO
	.align		4
.L_17:
        /*0038*/ 	.byte	0x04, 0x17
        /*003a*/ 	.short	(.L_19 - .L_18)
.L_18:
        /*003c*/ 	.word	0x00000000
        /*0040*/ 	.short	0x0004
        /*0042*/ 	.short	0x0020
        /*0044*/ 	.byte	0x00, 0xf4, 0x21, 0x00


	//----- nvinfo : EIATTR_KPARAM_INFO
	.align		4
.L_19:
        /*0048*/ 	.byte	0x04, 0x17
        /*004a*/ 	.short	(.L_21 - .L_20)
.L_20:
        /*004c*/ 	.word	0x00000000
        /*0050*/ 	.short	0x0003
        /*0052*/ 	.short	0x0018
        /*0054*/ 	.byte	0x00, 0xf4, 0x21, 0x00


	//----- nvinfo : EIATTR_KPARAM_INFO
	.align		4
.L_21:
        /*0058*/ 	.byte	0x04, 0x17
        /*005a*/ 	.short	(.L_23 - .L_22)
.L_22:
        /*005c*/ 	.word	0x00000000
        /*0060*/ 	.short	0x0002
        /*0062*/ 	.short	0x0010
        /*0064*/ 	.byte	0x00, 0xf4, 0x21, 0x00


	//----- nvinfo : EIATTR_KPARAM_INFO
	.align		4
.L_23:
        /*0068*/ 	.byte	0x04, 0x17
        /*006a*/ 	.short	(.L_25 - .L_24)
.L_24:
        /*006c*/ 	.word	0x00000000
        /*0070*/ 	.short	0x0001
        /*0072*/ 	.short	0x0008
        /*0074*/ 	.byte	0x00, 0xf4, 0x21, 0x00


	//----- nvinfo : EIATTR_KPARAM_INFO
	.align		4
.L_25:
        /*0078*/ 	.byte	0x04, 0x17
        /*007a*/ 	.short	(.L_27 - .L_26)
.L_26:
        /*007c*/ 	.word	0x00000000
        /*0080*/ 	.short	0x0000
        /*0082*/ 	.short	0x0000
        /*0084*/ 	.byte	0x00, 0xf4, 0x21, 0x00


	//----- nvinfo : EIATTR_SPARSE_MMA_MASK
	.align		4
.L_27:
        /*0088*/ 	.byte	0x03, 0x50
        /*008a*/ 	.short	0x0000


	//----- nvinfo : EIATTR_MAXREG_COUNT
	.align		4
        /*008c*/ 	.byte	0x03, 0x1b
        /*008e*/ 	.short	0x00ff


	//----- nvinfo : EIATTR_EXIT_INSTR_OFFSETS
	.align		4
        /*0090*/ 	.byte	0x04, 0x1c
        /*0092*/ 	.short	(.L_29 - .L_28)


	//   ....[0]....
.L_28:
        /*0094*/ 	.word	0x000004d0


	//----- nvinfo : EIATTR_REQNTID
	.align		4
.L_29:
        /*0098*/ 	.byte	0x04, 0x10
        /*009a*/ 	.short	(.L_31 - .L_30)
.L_30:
        /*009c*/ 	.word	0x00000080
        /*00a0*/ 	.word	0x00000001
        /*00a4*/ 	.word	0x00000001


	//----- nvinfo : EIATTR_CBANK_PARAM_SIZE
	.align		4
.L_31:
        /*00a8*/ 	.byte	0x03, 0x19
        /*00aa*/ 	.short	0x003c


	//----- nvinfo : EIATTR_PARAM_CBANK
	.align		4
        /*00ac*/ 	.byte	0x04, 0x0a
        /*00ae*/ 	.short	(.L_33 - .L_32)
	.align		4
.L_32:
        /*00b0*/ 	.word	index@(.nv.constant0.triton_poi_fused__native_batch_norm_legit_no_training_max_pool2d_with_indices_relu_12)
        /*00b4*/ 	.short	0x0210
        /*00b6*/ 	.short	0x003c


	//----- nvinfo : EIATTR_SW_WAR
	.align		4
.L_33:
        /*00b8*/ 	.byte	0x04, 0x36
        /*00ba*/ 	.short	(.L_35 - .L_34)
.L_34:
        /*00bc*/ 	.word	0x00000008
.L_35:


//--------------------- .nv.callgraph             --------------------------
	.section	.nv.callgraph,"",@"SHT_CUDA_CALLGRAPH"
	.align	4
	.sectionentsize	8
	.align		4
        /*0000*/ 	.word	0x00000000
	.align		4
        /*0004*/ 	.word	0xffffffff
	.align		4
        /*0008*/ 	.word	0x00000000
	.align		4
        /*000c*/ 	.word	0xfffffffe
	.align		4
        /*0010*/ 	.word	0x00000000
	.align		4
        /*0014*/ 	.word	0xfffffffd
	.align		4
        /*0018*/ 	.word	0x00000000
	.align		4
        /*001c*/ 	.word	0xfffffffc


//--------------------- .nv.constant4             --------------------------
	.section	.nv.constant4,"a",@progbits
	.align	8
	.align		8
.nv.constant4:
        /*0000*/ 	.dword	_$_str
	.align		8
        /*0008*/ 	.dword	_$_str_$_2


//--------------------- .text.triton_poi_fused__native_batch_norm_legit_no_training_max_pool2d_with_indices_relu_12 --------------------------
	.section	.text.triton_poi_fused__native_batch_norm_legit_no_training_max_pool2d_with_indices_relu_12,"ax",@progbits
	.align	128
        .global         triton_poi_fused__native_batch_norm_legit_no_training_max_pool2d_with_indices_relu_12
        .type           triton_poi_fused__native_batch_norm_legit_no_training_max_pool2d_with_indices_relu_12,@function
        .size           triton_poi_fused__native_batch_norm_legit_no_training_max_pool2d_with_indices_relu_12,(.L_x_1 - triton_poi_fused__native_batch_norm_legit_no_training_max_pool2d_with_indices_relu_12)
        .other          triton_poi_fused__native_batch_norm_legit_no_training_max_pool2d_with_indices_relu_12,@"STO_CUDA_ENTRY STV_DEFAULT"
triton_poi_fused__native_batch_norm_legit_no_training_max_pool2d_with_indices_relu_12:
.text.triton_poi_fused__native_batch_norm_legit_no_training_max_pool2d_with_indices_relu_12:
[----:B------:R-:W-:Y:S01]  /*0000*/  LDC R1, c[0x0][0x28] ;  /* 0x00000a00ff017b82 */ /* 0x000fe20000000800 */
[----:B------:R-:W1:Y:S07]  /*0010*/  S2R R0, SR_TID.X ;  /* 0x0000000000007919 */ /* 0x000e6e0000002100 */
[----:B------:R-:W2:Y:S01]  /*0020*/  LDC.64 R8, c[0x0][0x220] ;  /* 0x00008800ff087b82 */ /* 0x000ea20000000a00 */
[----:B------:R-:W-:Y:S01]  /*0030*/  ULDC.64 UR4, c[0x0][0x208] ;  /* 0x0000820000047ab9 */ /* 0x000fe20000000a00 */
[----:B------:R-:W-:Y:S01]  /*0040*/  ULDC.64 UR6, c[0x0][0x238] ;  /* 0x00008e0000067ab9 */ /* 0x000fe20000000a00 */
[----:B------:R-:W3:Y:S05]  /*0050*/  S2R R3, SR_CTAID.X ;  /* 0x0000000000037919 */ /* 0x000eea0000002500 */
[----:B------:R-:W4:Y:S08]  /*0060*/  LDC.64 R4, c[0x0][0x210] ;  /* 0x00008400ff047b82 */ /* 0x000f300000000a00 */
[----:B------:R-:W5:Y:S01]  /*0070*/  LDC.64 R16, c[0x0][0x230] ;  /* 0x00008c00ff107b82 */ /* 0x000f620000000a00 */
[----:B-1----:R-:W-:-:S02]  /*0080*/  LOP3.LUT R0, R0, 0x7f, RZ, 0xc0, !PT ;  /* 0x0000007f00007812 */ /* 0x002fc400078ec0ff */
[----:B---3--:R-:W-:-:S03]  /*0090*/  SHF.R.S32.HI R2, RZ, 0x18, R3 ;  /* 0x00000018ff027819 */ /* 0x008fc60000011403 */
[----:B------:R-:W-:Y:S01]  /*00a0*/  IMAD R0, R3, 0x80, R0 ;  /* 0x0000008003007824 */ /* 0x000fe200078e0200 */
[----:B------:R-:W-:-:S04]  /*00b0*/  SGXT R3, R2, 0x1 ;  /* 0x000000010203781a */ /* 0x000fc80000000200 */
[----:B------:R-:W-:-:S04]  /*00c0*/  LEA.HI R3, R3, R0, RZ, 0x8 ;  /* 0x0000000003037211 */ /* 0x000fc800078f40ff */
[----:B------:R-:W-:-:S04]  /*00d0*/  SHF.R.S32.HI R3, RZ, 0x8, R3 ;  /* 0x00000008ff037819 */ /* 0x000fc80000011403 */
[----:B------:R-:W-:-:S04]  /*00e0*/  LEA.HI R2, R3, R3, RZ, 0x2 ;  /* 0x0000000303027211 */ /* 0x000fc800078f10ff */
[----:B------:R-:W-:-:S05]  /*00f0*/  LOP3.LUT R2, R2, 0xfffffffc, RZ, 0xc0, !PT ;  /* 0xfffffffc02027812 */ /* 0x000fca00078ec0ff */
[----:B------:R-:W-:Y:S01]  /*0100*/  IMAD.IADD R2, R3, 0x1, -R2 ;  /* 0x0000000103027824 */ /* 0x000fe200078e0a02 */
[----:B------:R-:W-:-:S03]  /*0110*/  SHF.R.S32.HI R3, RZ, 0x1f, R0 ;  /* 0x0000001fff037819 */ /* 0x000fc60000011400 */
[----:B--2---:R-:W-:Y:S01]  /*0120*/  IMAD.WIDE R8, R2, 0x4, R8 ;  /* 0x0000000402087825 */ /* 0x004fe200078e0208 */
[----:B------:R-:W-:-:S04]  /*0130*/  LEA.HI R6, R3, R0, RZ, 0x4 ;  /* 0x0000000003067211 */ /* 0x000fc800078f20ff */
[----:B------:R1:W2:Y:S01]  /*0140*/  LDG.E.EL R3, desc[UR4][R8.64] ;  /* 0x0000000408037981 */ /* 0x0002a2000c2e1900 */
[C---:B------:R-:W-:Y:S01]  /*0150*/  LOP3.LUT R7, R6.reuse, 0x7ffffff0, RZ, 0xc0, !PT ;  /* 0x7ffffff006077812 */ /* 0x040fe200078ec0ff */
[----:B------:R-:W-:-:S04]  /*0160*/  IMAD.SHL.U32 R6, R6, 0x4, RZ ;  /* 0x0000000406067824 */ /* 0x000fc800078e00ff */
[----:B------:R-:W-:Y:S01]  /*0170*/  IMAD.IADD R7, R0, 0x1, -R7 ;  /* 0x0000000100077824 */ /* 0x000fe200078e0a07 */
[----:B------:R-:W-:Y:S01]  /*0180*/  LOP3.LUT R6, R6, 0xffffffc0, RZ, 0xc0, !PT ;  /* 0xffffffc006067812 */ /* 0x000fe200078ec0ff */
[----:B-1----:R-:W1:Y:S04]  /*0190*/  LDC.64 R8, c[0x0][0x218] ;  /* 0x00008600ff087b82 */ /* 0x002e680000000a00 */
[----:B------:R-:W-:-:S04]  /*01a0*/  IMAD R15, R7, 0x2, R6 ;  /* 0x00000002070f7824 */ /* 0x000fc800078e0206 */
[----:B----4-:R-:W-:-:S04]  /*01b0*/  IMAD.WIDE R12, R15, 0x4, R4 ;  /* 0x000000040f0c7825 */ /* 0x010fc800078e0204 */
[----:B------:R-:W-:Y:S01]  /*01c0*/  VIADD R11, R15, 0x20 ;  /* 0x000000200f0b7836 */ /* 0x000fe20000000000 */
[----:B------:R-:W3:Y:S04]  /*01d0*/  LDG.E.EL R6, desc[UR4][R12.64] ;  /* 0x000000040c067981 */ /* 0x000ee8000c2e1900 */
[----:B------:R4:W3:Y:S01]  /*01e0*/  LDG.E.EL R7, desc[UR4][R12.64+0x4] ;  /* 0x000004040c077981 */ /* 0x0008e2000c2e1900 */
[----:B------:R-:W-:-:S04]  /*01f0*/  IMAD.WIDE R10, R11, 0x4, R4 ;  /* 0x000000040b0a7825 */ /* 0x000fc800078e0204 */
[----:B------:R-:W-:Y:S02]  /*0200*/  VIADD R15, R15, 0x21 ;  /* 0x000000210f0f7836 */ /* 0x000fe40000000000 */
[----:B------:R-:W3:Y:S02]  /*0210*/  LDG.E.EL R10, desc[UR4][R10.64] ;  /* 0x000000040a0a7981 */ /* 0x000ee4000c2e1900 */
[----:B------:R-:W-:Y:S02]  /*0220*/  IMAD.WIDE R4, R15, 0x4, R4 ;  /* 0x000000040f047825 */ /* 0x000fe400078e0204 */
[----:B------:R-:W4:Y:S04]  /*0230*/  LDC.64 R14, c[0x0][0x228] ;  /* 0x00008a00ff0e7b82 */ /* 0x000f280000000a00 */
[----:B------:R1:W3:Y:S02]  /*0240*/  LDG.E.EL R5, desc[UR4][R4.64] ;  /* 0x0000000404057981 */ /* 0x0002e4000c2e1900 */
[----:B-1----:R-:W-:-:S06]  /*0250*/  IMAD.WIDE R8, R2, 0x4, R8 ;  /* 0x0000000402087825 */ /* 0x002fcc00078e0208 */
[----:B------:R-:W3:Y:S01]  /*0260*/  LDG.E.EL R8, desc[UR4][R8.64] ;  /* 0x0000000408087981 */ /* 0x000ee2000c2e1900 */
[----:B----4-:R-:W-:-:S04]  /*0270*/  IMAD.WIDE R12, R2, 0x4, R14 ;  /* 0x00000004020c7825 */ /* 0x010fc800078e020e */
[----:B-----5:R-:W-:Y:S02]  /*0280*/  IMAD.WIDE R14, R2, 0x4, R16 ;  /* 0x00000004020e7825 */ /* 0x020fe400078e0210 */
[----:B------:R-:W4:Y:S04]  /*0290*/  LDG.E.EL R12, desc[UR4][R12.64] ;  /* 0x000000040c0c7981 */ /* 0x000f28000c2e1900 */
[----:B------:R-:W4:Y:S01]  /*02a0*/  LDG.E.EL R15, desc[UR4][R14.64] ;  /* 0x000000040e0f7981 */ /* 0x000f22000c2e1900 */
[----:B0-----:R-:W-:Y:S02]  /*02b0*/  IMAD.MOV.U32 R4, RZ, RZ, 0x3e800000 ;  /* 0x3e800000ff047424 */ /* 0x001fe400078e00ff */
[----:B--2---:R-:W-:-:S04]  /*02c0*/  FADD R3, R3, 9.9999997473787516356e-06 ;  /* 0x3727c5ac03037421 */ /* 0x004fc80000000000 */
[----:B------:R0:W1:Y:S02]  /*02d0*/  MUFU.SQRT R11, R3 ;  /* 0x00000003000b7308 */ /* 0x0000640000002000 */
[----:B0-----:R-:W0:Y:S01]  /*02e0*/  LDC.64 R2, c[0x0][0x240] ;  /* 0x00009000ff027b82 */ /* 0x001e220000000a00 */
[C---:B-1----:R-:W-:Y:S02]  /*02f0*/  FSETP.GT.AND P5, PT, R11.reuse, 8.50705917302346158658e+37, PT ;  /* 0x7e8000000b00780b */ /* 0x042fe40003fa4000 */
[----:B------:R-:W-:Y:S02]  /*0300*/  FSETP.GEU.AND P2, PT, R11, 1.175494350822287508e-38, PT ;  /* 0x008000000b00780b */ /* 0x000fe40003f4e000 */
[----:B------:R-:W-:Y:S02]  /*0310*/  FSEL R4, R4, 1, P5 ;  /* 0x3f80000004047808 */ /* 0x000fe40002800000 */
[C---:B---3--:R-:W-:Y:S02]  /*0320*/  FSETP.GT.AND P1, PT, R7.reuse, R6, PT ;  /* 0x000000060700720b */ /* 0x048fe40003f24000 */
[----:B------:R-:W-:-:S02]  /*0330*/  FSETP.NAN.AND P0, PT, R7, R7, PT ;  /* 0x000000070700720b */ /* 0x000fc40003f08000 */
[----:B------:R-:W-:-:S03]  /*0340*/  FSETP.NAN.AND P4, PT, R10, R10, PT ;  /* 0x0000000a0a00720b */ /* 0x000fc60003f88000 */
[----:B------:R-:W-:Y:S02]  /*0350*/  @P5 FMUL R11, R11, 0.25 ;  /* 0x3e8000000b0b5820 */ /* 0x000fe40000400000 */
[----:B------:R-:W-:Y:S02]  /*0360*/  @!P2 FMUL R4, R4, 16777216 ;  /* 0x4b8000000404a820 */ /* 0x000fe40000400000 */
[----:B------:R-:W-:Y:S02]  /*0370*/  @!P2 FMUL R11, R11, 16777216 ;  /* 0x4b8000000b0ba820 */ /* 0x000fe40000400000 */
[----:B------:R-:W-:Y:S01]  /*0380*/  @!P1 FSEL R7, R7, R6, P0 ;  /* 0x0000000607079208 */ /* 0x000fe20000000000 */
[----:B0-----:R-:W-:Y:S01]  /*0390*/  IMAD.WIDE R2, R0, 0x4, R2 ;  /* 0x0000000400027825 */ /* 0x001fe200078e0202 */
[----:B------:R-:W-:Y:S02]  /*03a0*/  FSETP.NAN.AND P3, PT, R5, R5, PT ;  /* 0x000000050500720b */ /* 0x000fe40003f68000 */
[----:B------:R-:W-:Y:S01]  /*03b0*/  FSETP.GEU.AND P0, PT, R7, R10, PT ;  /* 0x0000000a0700720b */ /* 0x000fe20003f0e000 */
[----:B------:R-:W0:Y:S03]  /*03c0*/  MUFU.RCP R11, R11 ;  /* 0x0000000b000b7308 */ /* 0x000e260000001000 */
[----:B------:R-:W-:-:S04]  /*03d0*/  @!P4 FSEL R10, R10, R7, !P0 ;  /* 0x000000070a0ac208 */ /* 0x000fc80004000000 */
[----:B------:R-:W-:-:S04]  /*03e0*/  FSETP.GEU.AND P4, PT, R10, R5, PT ;  /* 0x000000050a00720b */ /* 0x000fc80003f8e000 */
[----:B------:R-:W-:Y:S01]  /*03f0*/  @!P3 FSEL R5, R5, R10, !P4 ;  /* 0x0000000a0505b208 */ /* 0x000fe20006000000 */
[----:B0-----:R-:W-:-:S04]  /*0400*/  FMUL R7, R11, R4 ;  /* 0x000000040b077220 */ /* 0x001fc80000400000 */
[----:B------:R-:W-:Y:S01]  /*0410*/  FADD R8, -R8, R5 ;  /* 0x0000000508087221 */ /* 0x000fe20000000100 */
[----:B------:R-:W-:Y:S02]  /*0420*/  SEL R5, RZ, 0x1, !P1 ;  /* 0x00000001ff057807 */ /* 0x000fe40004800000 */
[----:B------:R-:W-:Y:S01]  /*0430*/  IADD3 R4, P1, R0, UR6, RZ ;  /* 0x0000000600047c10 */ /* 0x000fe2000ff3e0ff */
[----:B------:R-:W-:Y:S01]  /*0440*/  FMUL R7, R8, R7 ;  /* 0x0000000708077220 */ /* 0x000fe20000400000 */
[----:B------:R-:W-:Y:S02]  /*0450*/  SEL R6, R5, 0x2, P0 ;  /* 0x0000000205067807 */ /* 0x000fe40000000000 */
[----:B------:R-:W-:Y:S01]  /*0460*/  LEA.HI.X.SX32 R5, R0, UR7, 0x1, P1 ;  /* 0x0000000700057c11 */ /* 0x000fe200088f0eff */
[----:B----4-:R-:W-:Y:S01]  /*0470*/  FFMA R12, R12, R7, R15 ;  /* 0x000000070c0c7223 */ /* 0x010fe2000000000f */
[----:B------:R-:W-:-:S04]  /*0480*/  SEL R7, R6, 0x3, P4 ;  /* 0x0000000306077807 */ /* 0x000fc80002000000 */
[C---:B------:R-:W-:Y:S01]  /*0490*/  FSETP.GEU.AND P0, PT, R12.reuse, RZ, PT ;  /* 0x000000ff0c00720b */ /* 0x040fe20003f0e000 */
[----:B------:R-:W-:Y:S03]  /*04a0*/  STG.E.U8 desc[UR4][R4.64], R7 ;  /* 0x0000000704007986 */ /* 0x000fe6000c101104 */
[----:B------:R-:W-:-:S05]  /*04b0*/  FSEL R9, R12, RZ, P0 ;  /* 0x000000ff0c097208 */ /* 0x000fca0000000000 */
[----:B------:R-:W-:Y:S01]  /*04c0*/  STG.E desc[UR4][R2.64], R9 ;  /* 0x0000000902007986 */ /* 0x000fe2000c101904 */
[----:B------:R-:W-:Y:S05]  /*04d0*/  EXIT ;  /* 0x000000000000794d */ /* 0x000fea0003800000 */
.L_x_0:
[----:B------:R-:W-:-:S00]  /*04e0*/  BRA `(.L_x_0) ;  /* 0xfffffffc00fc7947 */ /* 0x000fc0000383ffff */
[----:B------:R-:W-:-:S00]  /*04f0*/  NOP ;  /* 0x0000000000007918 */ /* 0x000fc00000000000 */
        /* <DEDUP_REMOVED lines=8> */
.L_x_1:


//--------------------- .nv.global.init           --------------------------
	.section	.nv.global.init,"aw",@progbits
.nv.global.init:
	.type		_$_str,@object
	.size		_$_str,(_$_str_$_2 - _$_str)
_$_str:
        /*0000*/ 	.byte	0x5f, 0x5f, 0x43, 0x55, 0x44, 0x41, 0x5f, 0x46, 0x54, 0x5a, 0x00
	.type		_$_str_$_2,@object
	.size		_$_str_$_2,(.L_1 - _$_str_$_2)
_$_str_$_2:
        /*000b*/ 	.byte	0x5f, 0x5f, 0x43, 0x55, 0x44, 0x41, 0x5f, 0x50, 0x52, 0x45, 0x43, 0x5f, 0x53, 0x51, 0x52, 0x54
        /*001b*/ 	.byte	0x00
.L_1:


//--------------------- .nv.constant0.triton_poi_fused__native_batch_norm_legit_no_training_max_pool2d_with_indices_relu_12 --------------------------
	.section	.nv.constant0.triton_poi_fused__native_batch_norm_legit_no_training_max_pool2d_with_indices_relu_12,"a",@progbits
	.sectionflags	@""
	.align	4
.nv.constant0.triton_poi_fused__native_batch_norm_legit_no_training_max_pool2d_with_indices_relu_12:
	.zero		588
